//
// Generated by NVIDIA NVVM Compiler
//
// Compiler Build ID: CL-36424714
// Cuda compilation tools, release 13.0, V13.0.88
// Based on NVVM 20.0.0
//

.version 9.0
.target sm_100
.address_size 64

	// .globl	_Z17printStructMemberPK8MyStructi
.extern .func  (.param .b32 func_retval0) vprintf
(
	.param .b64 vprintf_param_0,
	.param .b64 vprintf_param_1
)
;
.global .align 1 .b8 $str[32] = {84, 104, 114, 101, 97, 100, 32, 37, 100, 58, 32, 105, 100, 32, 61, 32, 37, 100, 44, 32, 118, 97, 108, 117, 101, 32, 61, 32, 37, 102, 10};

.visible .entry _Z17printStructMemberPK8MyStructi(
	.param .u64 .ptr .align 1 _Z17printStructMemberPK8MyStructi_param_0,
	.param .u32 _Z17printStructMemberPK8MyStructi_param_1
)
{
	.local .align 16 .b8 	__local_depot0[16];
	.reg .b64 	%SP;
	.reg .b64 	%SPL;
	.reg .pred 	%p<2>;
	.reg .b32 	%r<9>;
	.reg .b32 	%f<2>;
	.reg .b64 	%rd<9>;
	.reg .b64 	%fd<2>;

	mov.u64 	%SPL, __local_depot0;
	cvta.local.u64 	%SP, %SPL;
	ld.param.u64 	%rd1, [_Z17printStructMemberPK8MyStructi_param_0];
	ld.param.u32 	%r2, [_Z17printStructMemberPK8MyStructi_param_1];
	mov.u32 	%r3, %ctaid.x;
	mov.u32 	%r4, %ntid.x;
	mov.u32 	%r5, %tid.x;
	mad.lo.s32 	%r1, %r3, %r4, %r5;
	setp.ge.s32 	%p1, %r1, %r2;
	@%p1 bra 	$L__BB0_2;
	add.u64 	%rd2, %SP, 0;
	add.u64 	%rd3, %SPL, 0;
	cvta.to.global.u64 	%rd4, %rd1;
	mul.wide.s32 	%rd5, %r1, 8;
	add.s64 	%rd6, %rd4, %rd5;
	ld.global.u32 	%r6, [%rd6];
	ld.global.f32 	%f1, [%rd6+4];
	cvt.f64.f32 	%fd1, %f1;
	st.local.v2.u32 	[%rd3], {%r1, %r6};
	st.local.f64 	[%rd3+8], %fd1;
	mov.u64 	%rd7, $str;
	cvta.global.u64 	%rd8, %rd7;
	{ // callseq 0, 0
	.param .b64 param0;
	st.param.b64 	[param0], %rd8;
	.param .b64 param1;
	st.param.b64 	[param1], %rd2;
	.param .b32 retval0;
	call.uni (retval0), 
	vprintf, 
	(
	param0, 
	param1
	);
	ld.param.b32 	%r7, [retval0];
	} // callseq 0
$L__BB0_2:
	ret;

}


// ===== COMPILED SASS (sm_100) =====

	.target	sm_100

	.elftype	@"ET_EXEC"


//--------------------- .note.nv.tkinfo           --------------------------
	.section	.note.nv.tkinfo,"",@"SHT_NOTE"
	.sectionflags	@"SHF_NOTE_NV_TKINFO"
	.tkinfo
        /*0018*/ 	.word	0x00000002
        /*0030*/ 	.string	""
        /*0030*/ 	.string	"ptxas"
        /*0030*/ 	.string	"Cuda compilation tools, release 13.0, V13.0.88"
        /*0030*/ 	.string	"Build cuda_13.0.r13.0/compiler.36424714_0"
        /*0030*/ 	.string	"-arch sm_100 -m 64 "



//--------------------- .note.nv.cuinfo           --------------------------
	.section	.note.nv.cuinfo,"",@"SHT_NOTE"
	.sectionflags	@"SHF_NOTE_NV_CUINFO"
        /*0018*/ 	.short	0x0002
        /*001a*/ 	.short	0x0064
        /*001c*/ 	.short	0x0082
	.zero		2


//--------------------- .nv.info                  --------------------------
	.section	.nv.info,"",@"SHT_CUDA_INFO"
	.align	4


	//----- nvinfo : EIATTR_REGCOUNT
	.align		4
        /*0000*/ 	.byte	0x04, 0x2f
        /*0002*/ 	.short	(.L_2 - .L_1)
	.align		4
.L_1:
        /*0004*/ 	.word	index@(_Z17printStructMemberPK8MyStructi)
        /*0008*/ 	.word	0x00000018


	//----- nvinfo : EIATTR_FRAME_SIZE
	.align		4
.L_2:
        /*000c*/ 	.byte	0x04, 0x11
        /*000e*/ 	.short	(.L_4 - .L_3)
	.align		4
.L_3:
        /*0010*/ 	.word	index@(_Z17printStructMemberPK8MyStructi)
        /*0014*/ 	.word	0x00000010


	//----- nvinfo : EIATTR_MIN_STACK_SIZE
	.align		4
.L_4:
        /*0018*/ 	.byte	0x04, 0x12
        /*001a*/ 	.short	(.L_6 - .L_5)
	.align		4
.L_5:
        /*001c*/ 	.word	index@(_Z17printStructMemberPK8MyStructi)
        /*0020*/ 	.word	0x00000010
.L_6:


//--------------------- .nv.compat                --------------------------
	.section	.nv.compat,"",@"SHT_CUDA_COMPAT_INFO"
	.align	4
        /*0000*/ 	.byte	0x02, 0x09, 0x00, 0x00, 0x02, 0x02, 0x01, 0x00, 0x02, 0x05, 0x05, 0x00, 0x03, 0x07, 0x01, 0x01
        /*0010*/ 	.byte	0x02, 0x03, 0x00, 0x00, 0x02, 0x06, 0x01, 0x00, 0x04, 0x0b, 0x08, 0x00, 0x09, 0x00, 0x00, 0x00
        /*0020*/ 	.byte	0x00, 0x00, 0x00, 0x00


//--------------------- .nv.info._Z17printStructMemberPK8MyStructi --------------------------
	.section	.nv.info._Z17printStructMemberPK8MyStructi,"",@"SHT_CUDA_INFO"
	.sectionflags	@""
	.align	4


	//----- nvinfo : EIATTR_CUDA_API_VERSION
	.align		4
        /*0000*/ 	.byte	0x04, 0x37
        /*0002*/ 	.short	(.L_8 - .L_7)
.L_7:
        /*0004*/ 	.word	0x00000082


	//----- nvinfo : EIATTR_KPARAM_INFO
	.align		4
.L_8:
        /*0008*/ 	.byte	0x04, 0x17
        /*000a*/ 	.short	(.L_10 - .L_9)
.L_9:
        /*000c*/ 	.word	0x00000000
        /*0010*/ 	.short	0x0001
        /*0012*/ 	.short	0x0008
        /*0014*/ 	.byte	0x00, 0xf0, 0x11, 0x00


	//----- nvinfo : EIATTR_KPARAM_INFO
	.align		4
.L_10:
        /*0018*/ 	.byte	0x04, 0x17
        /*001a*/ 	.short	(.L_12 - .L_11)
.L_11:
        /*001c*/ 	.word	0x00000000
        /*0020*/ 	.short	0x0000
        /*0022*/ 	.short	0x0000
        /*0024*/ 	.byte	0x00, 0xf5, 0x21, 0x00


	//----- nvinfo : EIATTR_SPARSE_MMA_MASK
	.align		4
.L_12:
        /*0028*/ 	.byte	0x03, 0x50
        /*002a*/ 	.short	0x0000


	//----- nvinfo : EIATTR_MAXREG_COUNT
	.align		4
        /*002c*/ 	.byte	0x03, 0x1b
        /*002e*/ 	.short	0x00ff


	//----- nvinfo : EIATTR_EXTERNS
	.align		4
        /*0030*/ 	.byte	0x04, 0x0f
        /*0032*/ 	.short	(.L_14 - .L_13)


	//   ....[0]....
	.align		4
.L_13:
        /*0034*/ 	.word	index@(vprintf)


	//----- nvinfo : EIATTR_MERCURY_ISA_VERSION
	.align		4
.L_14:
        /*0038*/ 	.byte	0x03, 0x5f
        /*003a*/ 	.short	0x0101


	//----- nvinfo : EIATTR_VRC_CTA_INIT_COUNT
	.align		4
        /*003c*/ 	.byte	0x02, 0x4a
	.zero		1
	.zero		1


	//----- nvinfo : EIATTR_SYSCALL_OFFSETS
	.align		4
        /*0040*/ 	.byte	0x04, 0x46
        /*0042*/ 	.short	(.L_16 - .L_15)


	//   ....[0]....
.L_15:
        /*0044*/ 	.word	0x000001b0


	//----- nvinfo : EIATTR_EXIT_INSTR_OFFSETS
	.align		4
.L_16:
        /*0048*/ 	.byte	0x04, 0x1c
        /*004a*/ 	.short	(.L_18 - .L_17)


	//   ....[0]....
.L_17:
        /*004c*/ 	.word	0x000000c0


	//   ....[1]....
        /*0050*/ 	.word	0x000001c0


	//----- nvinfo : EIATTR_CRS_STACK_SIZE
	.align		4
.L_18:
        /*0054*/ 	.byte	0x04, 0x1e
        /*0056*/ 	.short	(.L_20 - .L_19)
.L_19:
        /*0058*/ 	.word	0x00000000


	//----- nvinfo : EIATTR_CBANK_PARAM_SIZE
	.align		4
.L_20:
        /*005c*/ 	.byte	0x03, 0x19
        /*005e*/ 	.short	0x000c


	//----- nvinfo : EIATTR_PARAM_CBANK
	.align		4
        /*0060*/ 	.byte	0x04, 0x0a
        /*0062*/ 	.short	(.L_22 - .L_21)
	.align		4
.L_21:
        /*0064*/ 	.word	index@(.nv.constant0._Z17printStructMemberPK8MyStructi)
        /*0068*/ 	.short	0x0380
        /*006a*/ 	.short	0x000c


	//----- nvinfo : EIATTR_SW_WAR
	.align		4
.L_22:
        /*006c*/ 	.byte	0x04, 0x36
        /*006e*/ 	.short	(.L_24 - .L_23)
.L_23:
        /*0070*/ 	.word	0x00000008
.L_24:


//--------------------- .nv.callgraph             --------------------------
	.section	.nv.callgraph,"",@"SHT_CUDA_CALLGRAPH"
	.align	4
	.sectionentsize	8
	.align		4
        /*0000*/ 	.word	0x00000000
	.align		4
        /*0004*/ 	.word	0xffffffff
	.align		4
        /*0008*/ 	.word	index@(_Z17printStructMemberPK8MyStructi)
	.align		4
        /*000c*/ 	.word	index@(vprintf)
	.align		4
        /*0010*/ 	.word	0x00000000
	.align		4
        /*0014*/ 	.word	0xfffffffe
	.align		4
        /*0018*/ 	.word	0x00000000
	.align		4
        /*001c*/ 	.word	0xfffffffd
	.align		4
        /*0020*/ 	.word	0x00000000
	.align		4
        /*0024*/ 	.word	0xfffffffc


//--------------------- .nv.constant4             --------------------------
	.section	.nv.constant4,"a",@progbits
	.align	8
	.align		8
.nv.constant4:
        /*0000*/ 	.dword	vprintf
	.align		8
        /*0008*/ 	.dword	$str


//--------------------- .text._Z17printStructMemberPK8MyStructi --------------------------
	.section	.text._Z17printStructMemberPK8MyStructi,"ax",@progbits
	.align	128
        .global         _Z17printStructMemberPK8MyStructi
        .type           _Z17printStructMemberPK8MyStructi,@function
        .size           _Z17printStructMemberPK8MyStructi,(.L_x_2 - _Z17printStructMemberPK8MyStructi)
        .other          _Z17printStructMemberPK8MyStructi,@"STO_CUDA_ENTRY STV_DEFAULT"
_Z17printStructMemberPK8MyStructi:
.text._Z17printStructMemberPK8MyStructi:
[----:B------:R-:W0:Y:S01]  /*0000*/  LDC R1, c[0x0][0x37c] ;  /* 0x0000df00ff017b82 */ /* 0x000e220000000800 */
[----:B------:R-:W1:Y:S01]  /*0010*/  S2R R3, SR_TID.X ;  /* 0x0000000000037919 */ /* 0x000e620000002100 */
[----:B------:R-:W2:Y:S06]  /*0020*/  LDCU UR5, c[0x0][0x2fc] ;  /* 0x00005f80ff0577ac */ /* 0x000eac0008000800 */
[----:B------:R-:W1:Y:S01]  /*0030*/  S2UR UR6, SR_CTAID.X ;  /* 0x00000000000679c3 */ /* 0x000e620000002500 */
[----:B0-----:R-:W-:Y:S01]  /*0040*/  VIADD R1, R1, 0xfffffff0 ;  /* 0xfffffff001017836 */ /* 0x001fe20000000000 */
[----:B------:R-:W0:Y:S01]  /*0050*/  LDCU UR7, c[0x0][0x388] ;  /* 0x00007100ff0777ac */ /* 0x000e220008000800 */
[----:B------:R-:W3:Y:S05]  /*0060*/  LDCU UR4, c[0x0][0x2f8] ;  /* 0x00005f00ff0477ac */ /* 0x000eea0008000800 */
[----:B------:R-:W1:Y:S01]  /*0070*/  LDC R2, c[0x0][0x360] ;  /* 0x0000d800ff027b82 */ /* 0x000e620000000800 */
[----:B---3--:R-:W-:-:S05]  /*0080*/  IADD3 R6, P1, PT, R1, UR4, RZ ;  /* 0x0000000401067c10 */ /* 0x008fca000ff3e0ff */
[----:B--2---:R-:W-:Y:S02]  /*0090*/  IMAD.X R7, RZ, RZ, UR5, P1 ;  /* 0x00000005ff077e24 */ /* 0x004fe400088e06ff */
[----:B-1----:R-:W-:-:S05]  /*00a0*/  IMAD R2, R2, UR6, R3 ;  /* 0x0000000602027c24 */ /* 0x002fca000f8e0203 */
[----:B0-----:R-:W-:-:S13]  /*00b0*/  ISETP.GE.AND P0, PT, R2, UR7, PT ;  /* 0x0000000702007c0c */ /* 0x001fda000bf06270 */
[----:B------:R-:W-:Y:S05]  /*00c0*/  @P0 EXIT ;  /* 0x000000000000094d */ /* 0x000fea0003800000 */
[----:B------:R-:W0:Y:S01]  /*00d0*/  LDC.64 R8, c[0x0][0x380] ;  /* 0x0000e000ff087b82 */ /* 0x000e220000000a00 */
[----:B------:R-:W1:Y:S01]  /*00e0*/  LDCU.64 UR4, c[0x0][0x358] ;  /* 0x00006b00ff0477ac */ /* 0x000e620008000a00 */
[----:B0-----:R-:W-:-:S05]  /*00f0*/  IMAD.WIDE R8, R2, 0x8, R8 ;  /* 0x0000000802087825 */ /* 0x001fca00078e0208 */
[----:B-1----:R-:W2:Y:S04]  /*0100*/  LDG.E R0, desc[UR4][R8.64+0x4] ;  /* 0x0000040408007981 */ /* 0x002ea8000c1e1900 */
[----:B------:R-:W3:Y:S01]  /*0110*/  LDG.E R3, desc[UR4][R8.64] ;  /* 0x0000000408037981 */ /* 0x000ee2000c1e1900 */
[----:B------:R-:W-:Y:S01]  /*0120*/  MOV R12, 0x0 ;  /* 0x00000000000c7802 */ /* 0x000fe20000000f00 */
[----:B------:R-:W0:Y:S05]  /*0130*/  LDCU.64 UR4, c[0x4][0x8] ;  /* 0x01000100ff0477ac */ /* 0x000e2a0008000a00 */
[----:B------:R-:W1:Y:S01]  /*0140*/  LDC.64 R12, c[0x4][R12] ;  /* 0x010000000c0c7b82 */ /* 0x000e620000000a00 */
[----:B0-----:R-:W-:Y:S01]  /*0150*/  MOV R4, UR4 ;  /* 0x0000000400047c02 */ /* 0x001fe20008000f00 */
[----:B------:R-:W-:Y:S01]  /*0160*/  IMAD.U32 R5, RZ, RZ, UR5 ;  /* 0x00000005ff057e24 */ /* 0x000fe2000f8e00ff */
[----:B--2---:R-:W0:Y:S01]  /*0170*/  F2F.F64.F32 R10, R0 ;  /* 0x00000000000a7310 */ /* 0x004e220000201800 */
[----:B---3--:R2:W-:Y:S04]  /*0180*/  STL.64 [R1], R2 ;  /* 0x0000000201007387 */ /* 0x0085e80000100a00 */
[----:B01----:R2:W-:Y:S02]  /*0190*/  STL.64 [R1+0x8], R10 ;  /* 0x0000080a01007387 */ /* 0x0035e40000100a00 */
[----:B------:R-:W-:-:S07]  /*01a0*/  LEPC R20, `(.L_x_0) ;  /* 0x000000001014794e */ /* 0x000fce0000000000 */
[----:B--2---:R-:W-:Y:S05]  /*01b0*/  CALL.ABS.NOINC R12 ;  /* 0x000000000c007343 */ /* 0x004fea0003c00000 */
.L_x_0:
[----:B------:R-:W-:Y:S05]  /*01c0*/  EXIT ;  /* 0x000000000000794d */ /* 0x000fea0003800000 */
.L_x_1:
[----:B------:R-:W-:-:S00]  /*01d0*/  BRA `(.L_x_1) ;  /* 0xfffffffc00fc7947 */ /* 0x000fc0000383ffff */
[----:B------:R-:W-:-:S00]  /*01e0*/  NOP ;  /* 0x0000000000007918 */ /* 0x000fc00000000000 */
        /* <DEDUP_REMOVED lines=9> */
.L_x_2:


//--------------------- .nv.global.init           --------------------------
	.section	.nv.global.init,"aw",@progbits
.nv.global.init:
	.type		$str,@object
	.size		$str,(.L_0 - $str)
$str:
        /*0000*/ 	.byte	0x54, 0x68, 0x72, 0x65, 0x61, 0x64, 0x20, 0x25, 0x64, 0x3a, 0x20, 0x69, 0x64, 0x20, 0x3d, 0x20
        /*0010*/ 	.byte	0x25, 0x64, 0x2c, 0x20, 0x76, 0x61, 0x6c, 0x75, 0x65, 0x20, 0x3d, 0x20, 0x25, 0x66, 0x0a, 0x00
.L_0:


//--------------------- .nv.shared.reserved.0     --------------------------
	.section	.nv.shared.reserved.0,"aw",@nobits
	.weak		__nv_reservedSMEM_offset_0_alias
	.size		__nv_reservedSMEM_offset_0_alias, 0, 64
	.other		__nv_reservedSMEM_offset_0_alias,@"STO_CUDA_RESERVED_SHARED STV_DEFAULT"
__nv_reservedSMEM_offset_0_alias:
	.zero		0
	.zero		64


//--------------------- .nv.constant0._Z17printStructMemberPK8MyStructi --------------------------
	.section	.nv.constant0._Z17printStructMemberPK8MyStructi,"a",@progbits
	.sectionflags	@""
	.align	4
.nv.constant0._Z17printStructMemberPK8MyStructi:
	.zero		908


//--------------------- SYMBOLS --------------------------

	.type		.nv.reservedSmem.offset0,@object
	.size		.nv.reservedSmem.offset0,0x4
	.type		vprintf,@function
